	.headerflags	@"EF_CUDA_TEXMODE_UNIFIED EF_CUDA_64BIT_ADDRESS EF_CUDA_ACCELERATORS EF_CUDA_SM90 EF_CUDA_VIRTUAL_SM(EF_CUDA_SM90)"
	.elftype	@"ET_EXEC"


//--------------------- .nv.info                  --------------------------
	.section	.nv.info,"",@"SHT_CUDA_INFO"
	.align	4


	//----- nvinfo : EIATTR_REGCOUNT
	.align		4
        /*0000*/ 	.byte	0x04, 0x2f
        /*0002*/ 	.short	(.L_1 - .L_0)
	.align		4
.L_0:
        /*0004*/ 	.word	index@(triton_poi_fused_add_convolution_mul_11)
        /*0008*/ 	.word	0x00000020


	//----- nvinfo : EIATTR_MIN_STACK_SIZE
	.align		4
.L_1:
        /*000c*/ 	.byte	0x04, 0x12
        /*000e*/ 	.short	(.L_3 - .L_2)
	.align		4
.L_2:
        /*0010*/ 	.word	index@(triton_poi_fused_add_convolution_mul_11)
        /*0014*/ 	.word	0x00000000


	//----- nvinfo : EIATTR_FRAME_SIZE
	.align		4
.L_3:
        /*0018*/ 	.byte	0x04, 0x11
        /*001a*/ 	.short	(.L_5 - .L_4)
	.align		4
.L_4:
        /*001c*/ 	.word	index@(triton_poi_fused_add_convolution_mul_11)
        /*0020*/ 	.word	0x00000000


	//----- nvinfo : EIATTR_MIN_STACK_SIZE
	.align		4
.L_5:
        /*0024*/ 	.byte	0x04, 0x12
        /*0026*/ 	.short	(.L_7 - .L_6)
	.align		4
.L_6:
        /*0028*/ 	.word	index@(triton_poi_fused_add_convolution_mul_11)
        /*002c*/ 	.word	0x00000000
.L_7:


//--------------------- .nv.info.triton_poi_fused_add_convolution_mul_11 --------------------------
	.section	.nv.info.triton_poi_fused_add_convolution_mul_11,"",@"SHT_CUDA_INFO"
	.sectionflags	@""
	.align	4


	//----- nvinfo : EIATTR_CUDA_API_VERSION
	.align		4
        /*0000*/ 	.byte	0x04, 0x37
        /*0002*/ 	.short	(.L_9 - .L_8)
.L_8:
        /*0004*/ 	.word	0x0000007c


	//----- nvinfo : EIATTR_KPARAM_INFO
	.align		4
.L_9:
        /*0008*/ 	.byte	0x04, 0x17
        /*000a*/ 	.short	(.L_11 - .L_10)
.L_10:
        /*000c*/ 	.word	0x00000000
        /*0010*/ 	.short	0x0005
        /*0012*/ 	.short	0x0028
        /*0014*/ 	.byte	0x00, 0xf0, 0x11, 0x00


	//----- nvinfo : EIATTR_KPARAM_INFO
	.align		4
.L_11:
        /*0018*/ 	.byte	0x04, 0x17
        /*001a*/ 	.short	(.L_13 - .L_12)
.L_12:
        /*001c*/ 	.word	0x00000000
        /*0020*/ 	.short	0x0004
        /*0022*/ 	.short	0x0020
        /*0024*/ 	.byte	0x00, 0xf4, 0x21, 0x00


	//----- nvinfo : EIATTR_KPARAM_INFO
	.align		4
.L_13:
        /*0028*/ 	.byte	0x04, 0x17
        /*002a*/ 	.short	(.L_15 - .L_14)
.L_14:
        /*002c*/ 	.word	0x00000000
        /*0030*/ 	.short	0x0003
        /*0032*/ 	.short	0x0018
        /*0034*/ 	.byte	0x00, 0xf4, 0x21, 0x00


	//----- nvinfo : EIATTR_KPARAM_INFO
	.align		4
.L_15:
        /*0038*/ 	.byte	0x04, 0x17
        /*003a*/ 	.short	(.L_17 - .L_16)
.L_16:
        /*003c*/ 	.word	0x00000000
        /*0040*/ 	.short	0x0002
        /*0042*/ 	.short	0x0010
        /*0044*/ 	.byte	0x00, 0xf4, 0x21, 0x00


	//----- nvinfo : EIATTR_KPARAM_INFO
	.align		4
.L_17:
        /*0048*/ 	.byte	0x04, 0x17
        /*004a*/ 	.short	(.L_19 - .L_18)
.L_18:
        /*004c*/ 	.word	0x00000000
        /*0050*/ 	.short	0x0001
        /*0052*/ 	.short	0x0008
        /*0054*/ 	.byte	0x00, 0xf4, 0x21, 0x00


	//----- nvinfo : EIATTR_KPARAM_INFO
	.align		4
.L_19:
        /*0058*/ 	.byte	0x04, 0x17
        /*005a*/ 	.short	(.L_21 - .L_20)
.L_20:
        /*005c*/ 	.word	0x00000000
        /*0060*/ 	.short	0x0000
        /*0062*/ 	.short	0x0000
        /*0064*/ 	.byte	0x00, 0xf4, 0x21, 0x00


	//----- nvinfo : EIATTR_SPARSE_MMA_MASK
	.align		4
.L_21:
        /*0068*/ 	.byte	0x03, 0x50
        /*006a*/ 	.short	0x0000


	//----- nvinfo : EIATTR_MAXREG_COUNT
	.align		4
        /*006c*/ 	.byte	0x03, 0x1b
        /*006e*/ 	.short	0x00ff


	//----- nvinfo : EIATTR_EXIT_INSTR_OFFSETS
	.align		4
        /*0070*/ 	.byte	0x04, 0x1c
        /*0072*/ 	.short	(.L_23 - .L_22)


	//   ....[0]....
.L_22:
        /*0074*/ 	.word	0x00000300


	//----- nvinfo : EIATTR_REQNTID
	.align		4
.L_23:
        /*0078*/ 	.byte	0x04, 0x10
        /*007a*/ 	.short	(.L_25 - .L_24)
.L_24:
        /*007c*/ 	.word	0x00000080
        /*0080*/ 	.word	0x00000001
        /*0084*/ 	.word	0x00000001


	//----- nvinfo : EIATTR_CBANK_PARAM_SIZE
	.align		4
.L_25:
        /*0088*/ 	.byte	0x03, 0x19
        /*008a*/ 	.short	0x002c


	//----- nvinfo : EIATTR_PARAM_CBANK
	.align		4
        /*008c*/ 	.byte	0x04, 0x0a
        /*008e*/ 	.short	(.L_27 - .L_26)
	.align		4
.L_26:
        /*0090*/ 	.word	index@(.nv.constant0.triton_poi_fused_add_convolution_mul_11)
        /*0094*/ 	.short	0x0210
        /*0096*/ 	.short	0x002c


	//----- nvinfo : EIATTR_SW_WAR
	.align		4
.L_27:
        /*0098*/ 	.byte	0x04, 0x36
        /*009a*/ 	.short	(.L_29 - .L_28)
.L_28:
        /*009c*/ 	.word	0x00000008
.L_29:


//--------------------- .nv.callgraph             --------------------------
	.section	.nv.callgraph,"",@"SHT_CUDA_CALLGRAPH"
	.align	4
	.sectionentsize	8
	.align		4
        /*0000*/ 	.word	0x00000000
	.align		4
        /*0004*/ 	.word	0xffffffff
	.align		4
        /*0008*/ 	.word	0x00000000
	.align		4
        /*000c*/ 	.word	0xfffffffe
	.align		4
        /*0010*/ 	.word	0x00000000
	.align		4
        /*0014*/ 	.word	0xfffffffd
	.align		4
        /*0018*/ 	.word	0x00000000
	.align		4
        /*001c*/ 	.word	0xfffffffc


//--------------------- .text.triton_poi_fused_add_convolution_mul_11 --------------------------
	.section	.text.triton_poi_fused_add_convolution_mul_11,"ax",@progbits
	.align	128
        .global         triton_poi_fused_add_convolution_mul_11
        .type           triton_poi_fused_add_convolution_mul_11,@function
        .size           triton_poi_fused_add_convolution_mul_11,(.L_x_1 - triton_poi_fused_add_convolution_mul_11)
        .other          triton_poi_fused_add_convolution_mul_11,@"STO_CUDA_ENTRY STV_DEFAULT"
triton_poi_fused_add_convolution_mul_11:
.text.triton_poi_fused_add_convolution_mul_11:
[----:B------:R-:W-:Y:S01]  /*0000*/  LDC R1, c[0x0][0x28] ;  /* 0x00000a00ff017b82 */ /* 0x000fe20000000800 */
[----:B------:R-:W1:Y:S07]  /*0010*/  S2R R0, SR_TID.X ;  /* 0x0000000000007919 */ /* 0x000e6e0000002100 */
[----:B------:R-:W2:Y:S01]  /*0020*/  LDC.64 R8, c[0x0][0x218] ;  /* 0x00008600ff087b82 */ /* 0x000ea20000000a00 */
[----:B------:R-:W-:Y:S01]  /*0030*/  ULDC.64 UR4, c[0x0][0x208] ;  /* 0x0000820000047ab9 */ /* 0x000fe20000000a00 */
[----:B------:R-:W3:Y:S06]  /*0040*/  S2R R5, SR_CTAID.X ;  /* 0x0000000000057919 */ /* 0x000eec0000002500 */
[----:B------:R-:W4:Y:S08]  /*0050*/  LDC.64 R2, c[0x0][0x210] ;  /* 0x00008400ff027b82 */ /* 0x000f300000000a00 */
[----:B------:R-:W5:Y:S08]  /*0060*/  LDC.64 R16, c[0x0][0x228] ;  /* 0x00008a00ff107b82 */ /* 0x000f700000000a00 */
[----:B------:R-:W5:Y:S01]  /*0070*/  LDC.64 R28, c[0x0][0x220] ;  /* 0x00008800ff1c7b82 */ /* 0x000f620000000a00 */
[----:B-1----:R-:W-:-:S04]  /*0080*/  SHF.L.U32 R0, R0, 0x2, RZ ;  /* 0x0000000200007819 */ /* 0x002fc800000006ff */
[----:B------:R-:W-:Y:S02]  /*0090*/  LOP3.LUT R0, R0, 0x1fc, RZ, 0xc0, !PT ;  /* 0x000001fc00007812 */ /* 0x000fe400078ec0ff */
[----:B---3--:R-:W-:Y:S02]  /*00a0*/  SHF.R.S32.HI R4, RZ, 0x15, R5 ;  /* 0x00000015ff047819 */ /* 0x008fe40000011405 */
[----:B------:R-:W-:Y:S02]  /*00b0*/  LEA R0, R5, R0, 0xa ;  /* 0x0000000005007211 */ /* 0x000fe400078e50ff */
[----:B------:R-:W-:-:S03]  /*00c0*/  SGXT R5, R4, 0x1 ;  /* 0x000000010405781a */ /* 0x000fc60000000200 */
[----:B----4-:R-:W-:Y:S01]  /*00d0*/  IMAD.WIDE R2, R0, 0x4, R2 ;  /* 0x0000000400027825 */ /* 0x010fe200078e0202 */
[----:B------:R-:W-:-:S04]  /*00e0*/  LEA.HI R5, R5, R0, RZ, 0x7 ;  /* 0x0000000005057211 */ /* 0x000fc800078f38ff */
[----:B------:R-:W-:Y:S01]  /*00f0*/  LOP3.LUT R5, R5, 0xffffff80, RZ, 0xc0, !PT ;  /* 0xffffff8005057812 */ /* 0x000fe200078ec0ff */
[----:B------:R-:W3:Y:S03]  /*0100*/  LDG.E.128 R24, desc[UR4][R2.64] ;  /* 0x0000000402187981 */ /* 0x000ee6000c1e1d00 */
[----:B------:R-:W-:Y:S02]  /*0110*/  IADD3 R13, R0, -R5, RZ ;  /* 0x80000005000d7210 */ /* 0x000fe40007ffe0ff */
[----:B------:R-:W4:Y:S03]  /*0120*/  LDG.E.128 R4, desc[UR4][R2.64+0x800] ;  /* 0x0008000402047981 */ /* 0x000f26000c1e1d00 */
[----:B--2---:R-:W-:-:S06]  /*0130*/  IMAD.WIDE R8, R13, 0x4, R8 ;  /* 0x000000040d087825 */ /* 0x004fcc00078e0208 */
[----:B------:R-:W3:Y:S01]  /*0140*/  LDG.E.EL.128 R8, desc[UR4][R8.64] ;  /* 0x0000000408087981 */ /* 0x000ee2000c2e1d00 */
[----:B-----5:R-:W-:-:S04]  /*0150*/  IMAD.WIDE R16, R13, 0x4, R16 ;  /* 0x000000040d107825 */ /* 0x020fc800078e0210 */
[----:B0-----:R-:W-:Y:S02]  /*0160*/  IMAD.WIDE R28, R0, 0x4, R28 ;  /* 0x00000004001c7825 */ /* 0x001fe400078e021c */
[----:B------:R-:W2:Y:S04]  /*0170*/  LDG.E.EL.128 R16, desc[UR4][R16.64] ;  /* 0x0000000410107981 */ /* 0x000ea8000c2e1d00 */
[----:B------:R-:W2:Y:S04]  /*0180*/  LDG.E.128 R12, desc[UR4][R28.64] ;  /* 0x000000041c0c7981 */ /* 0x000ea8000c1e1d00 */
[----:B------:R-:W5:Y:S01]  /*0190*/  LDG.E.128 R20, desc[UR4][R28.64+0x800] ;  /* 0x000800041c147981 */ /* 0x000f62000c1e1d00 */
[--C-:B---3--:R-:W-:Y:S01]  /*01a0*/  FADD R24, R24, R8.reuse ;  /* 0x0000000818187221 */ /* 0x108fe20000000000 */
[----:B----4-:R-:W-:Y:S01]  /*01b0*/  FADD R4, R4, R8 ;  /* 0x0000000804047221 */ /* 0x010fe20000000000 */
[--C-:B------:R-:W-:Y:S01]  /*01c0*/  FADD R25, R25, R9.reuse ;  /* 0x0000000919197221 */ /* 0x100fe20000000000 */
[----:B------:R-:W-:-:S02]  /*01d0*/  FADD R5, R5, R9 ;  /* 0x0000000905057221 */ /* 0x000fc40000000000 */
[----:B------:R-:W0:Y:S01]  /*01e0*/  LDC.64 R8, c[0x0][0x230] ;  /* 0x00008c00ff087b82 */ /* 0x000e220000000a00 */
[--C-:B------:R-:W-:Y:S01]  /*01f0*/  FADD R26, R26, R10.reuse ;  /* 0x0000000a1a1a7221 */ /* 0x100fe20000000000 */
[----:B------:R-:W-:Y:S01]  /*0200*/  FADD R6, R6, R10 ;  /* 0x0000000a06067221 */ /* 0x000fe20000000000 */
[--C-:B------:R-:W-:Y:S01]  /*0210*/  FADD R27, R27, R11.reuse ;  /* 0x0000000b1b1b7221 */ /* 0x100fe20000000000 */
[----:B------:R-:W-:Y:S01]  /*0220*/  FADD R7, R7, R11 ;  /* 0x0000000b07077221 */ /* 0x000fe20000000000 */
[----:B--2---:R-:W-:Y:S01]  /*0230*/  FFMA R12, R16, R24, R12 ;  /* 0x00000018100c7223 */ /* 0x004fe2000000000c */
[----:B------:R-:W-:Y:S01]  /*0240*/  FFMA R13, R17, R25, R13 ;  /* 0x00000019110d7223 */ /* 0x000fe2000000000d */
[----:B------:R-:W-:Y:S01]  /*0250*/  FFMA R14, R18, R26, R14 ;  /* 0x0000001a120e7223 */ /* 0x000fe2000000000e */
[----:B------:R-:W-:Y:S01]  /*0260*/  FFMA R15, R19, R27, R15 ;  /* 0x0000001b130f7223 */ /* 0x000fe2000000000f */
[----:B-----5:R-:W-:Y:S01]  /*0270*/  FFMA R20, R16, R4, R20 ;  /* 0x0000000410147223 */ /* 0x020fe20000000014 */
[----:B------:R-:W-:Y:S01]  /*0280*/  FFMA R21, R17, R5, R21 ;  /* 0x0000000511157223 */ /* 0x000fe20000000015 */
[----:B------:R-:W-:Y:S01]  /*0290*/  FFMA R22, R18, R6, R22 ;  /* 0x0000000612167223 */ /* 0x000fe20000000016 */
[----:B------:R-:W-:Y:S01]  /*02a0*/  FFMA R23, R19, R7, R23 ;  /* 0x0000000713177223 */ /* 0x000fe20000000017 */
[----:B------:R-:W-:Y:S04]  /*02b0*/  STG.E.128 desc[UR4][R2.64], R24 ;  /* 0x0000001802007986 */ /* 0x000fe8000c101d04 */
[----:B------:R-:W-:Y:S01]  /*02c0*/  STG.E.128 desc[UR4][R2.64+0x800], R4 ;  /* 0x0008000402007986 */ /* 0x000fe2000c101d04 */
[----:B0-----:R-:W-:-:S05]  /*02d0*/  IMAD.WIDE R8, R0, 0x4, R8 ;  /* 0x0000000400087825 */ /* 0x001fca00078e0208 */
[----:B------:R-:W-:Y:S04]  /*02e0*/  STG.E.128 desc[UR4][R8.64], R12 ;  /* 0x0000000c08007986 */ /* 0x000fe8000c101d04 */
[----:B------:R-:W-:Y:S01]  /*02f0*/  STG.E.128 desc[UR4][R8.64+0x800], R20 ;  /* 0x0008001408007986 */ /* 0x000fe2000c101d04 */
[----:B------:R-:W-:Y:S05]  /*0300*/  EXIT ;  /* 0x000000000000794d */ /* 0x000fea0003800000 */
.L_x_0:
[----:B------:R-:W-:-:S00]  /*0310*/  BRA `(.L_x_0) ;  /* 0xfffffffc00fc7947 */ /* 0x000fc0000383ffff */
[----:B------:R-:W-:-:S00]  /*0320*/  NOP ;  /* 0x0000000000007918 */ /* 0x000fc00000000000 */
        /* <DEDUP_REMOVED lines=13> */
.L_x_1:


//--------------------- .nv.constant0.triton_poi_fused_add_convolution_mul_11 --------------------------
	.section	.nv.constant0.triton_poi_fused_add_convolution_mul_11,"a",@progbits
	.sectionflags	@""
	.align	4
.nv.constant0.triton_poi_fused_add_convolution_mul_11:
	.zero		572
